//
// Generated by NVIDIA NVVM Compiler
//
// Compiler Build ID: CL-36424714
// Cuda compilation tools, release 13.0, V13.0.88
// Based on NVVM 20.0.0
//

.version 9.0
.target sm_100
.address_size 64

	// .globl	_Z9addKernelPci
.global .align 1 .b8 _ZN34_INTERNAL_0c1c8af5_4_k_cu_480150dd4cuda3std3__45__cpo5beginE[1];
.global .align 1 .b8 _ZN34_INTERNAL_0c1c8af5_4_k_cu_480150dd4cuda3std3__45__cpo3endE[1];
.global .align 1 .b8 _ZN34_INTERNAL_0c1c8af5_4_k_cu_480150dd4cuda3std3__45__cpo6cbeginE[1];
.global .align 1 .b8 _ZN34_INTERNAL_0c1c8af5_4_k_cu_480150dd4cuda3std3__45__cpo4cendE[1];
.global .align 1 .b8 _ZN34_INTERNAL_0c1c8af5_4_k_cu_480150dd4cuda3std3__45__cpo6rbeginE[1];
.global .align 1 .b8 _ZN34_INTERNAL_0c1c8af5_4_k_cu_480150dd4cuda3std3__45__cpo4rendE[1];
.global .align 1 .b8 _ZN34_INTERNAL_0c1c8af5_4_k_cu_480150dd4cuda3std3__45__cpo7crbeginE[1];
.global .align 1 .b8 _ZN34_INTERNAL_0c1c8af5_4_k_cu_480150dd4cuda3std3__45__cpo5crendE[1];
.global .align 1 .b8 _ZN34_INTERNAL_0c1c8af5_4_k_cu_480150dd4cuda3std3__436_GLOBAL__N__0c1c8af5_4_k_cu_480150dd6ignoreE[1];
.global .align 1 .b8 _ZN34_INTERNAL_0c1c8af5_4_k_cu_480150dd4cuda3std3__419piecewise_constructE[1];
.global .align 1 .b8 _ZN34_INTERNAL_0c1c8af5_4_k_cu_480150dd4cuda3std3__48in_placeE[1];
.global .align 1 .b8 _ZN34_INTERNAL_0c1c8af5_4_k_cu_480150dd4cuda3std3__420unreachable_sentinelE[1];
.global .align 1 .b8 _ZN34_INTERNAL_0c1c8af5_4_k_cu_480150dd4cuda3std3__47nulloptE[1];
.global .align 1 .b8 _ZN34_INTERNAL_0c1c8af5_4_k_cu_480150dd4cuda3std3__48unexpectE[1];
.global .align 1 .b8 _ZN34_INTERNAL_0c1c8af5_4_k_cu_480150dd4cuda3std6ranges3__45__cpo4swapE[1];
.global .align 1 .b8 _ZN34_INTERNAL_0c1c8af5_4_k_cu_480150dd4cuda3std6ranges3__45__cpo9iter_moveE[1];
.global .align 1 .b8 _ZN34_INTERNAL_0c1c8af5_4_k_cu_480150dd4cuda3std6ranges3__45__cpo5beginE[1];
.global .align 1 .b8 _ZN34_INTERNAL_0c1c8af5_4_k_cu_480150dd4cuda3std6ranges3__45__cpo3endE[1];
.global .align 1 .b8 _ZN34_INTERNAL_0c1c8af5_4_k_cu_480150dd4cuda3std6ranges3__45__cpo6cbeginE[1];
.global .align 1 .b8 _ZN34_INTERNAL_0c1c8af5_4_k_cu_480150dd4cuda3std6ranges3__45__cpo4cendE[1];
.global .align 1 .b8 _ZN34_INTERNAL_0c1c8af5_4_k_cu_480150dd4cuda3std6ranges3__45__cpo7advanceE[1];
.global .align 1 .b8 _ZN34_INTERNAL_0c1c8af5_4_k_cu_480150dd4cuda3std6ranges3__45__cpo9iter_swapE[1];
.global .align 1 .b8 _ZN34_INTERNAL_0c1c8af5_4_k_cu_480150dd4cuda3std6ranges3__45__cpo4nextE[1];
.global .align 1 .b8 _ZN34_INTERNAL_0c1c8af5_4_k_cu_480150dd4cuda3std6ranges3__45__cpo4prevE[1];
.global .align 1 .b8 _ZN34_INTERNAL_0c1c8af5_4_k_cu_480150dd4cuda3std6ranges3__45__cpo4dataE[1];
.global .align 1 .b8 _ZN34_INTERNAL_0c1c8af5_4_k_cu_480150dd4cuda3std6ranges3__45__cpo5cdataE[1];
.global .align 1 .b8 _ZN34_INTERNAL_0c1c8af5_4_k_cu_480150dd4cuda3std6ranges3__45__cpo4sizeE[1];
.global .align 1 .b8 _ZN34_INTERNAL_0c1c8af5_4_k_cu_480150dd4cuda3std6ranges3__45__cpo5ssizeE[1];
.global .align 1 .b8 _ZN34_INTERNAL_0c1c8af5_4_k_cu_480150dd4cuda3std6ranges3__45__cpo8distanceE[1];
.global .align 1 .b8 _ZN34_INTERNAL_0c1c8af5_4_k_cu_480150dd6thrust24THRUST_300001_SM_1000_NS8cuda_cub3parE[1];
.global .align 1 .b8 _ZN34_INTERNAL_0c1c8af5_4_k_cu_480150dd6thrust24THRUST_300001_SM_1000_NS8cuda_cub10par_nosyncE[1];
.global .align 1 .b8 _ZN34_INTERNAL_0c1c8af5_4_k_cu_480150dd6thrust24THRUST_300001_SM_1000_NS6system6detail10sequential3seqE[1];
.global .align 1 .b8 _ZN34_INTERNAL_0c1c8af5_4_k_cu_480150dd6thrust24THRUST_300001_SM_1000_NS12placeholders2_1E[1];
.global .align 1 .b8 _ZN34_INTERNAL_0c1c8af5_4_k_cu_480150dd6thrust24THRUST_300001_SM_1000_NS12placeholders2_2E[1];
.global .align 1 .b8 _ZN34_INTERNAL_0c1c8af5_4_k_cu_480150dd6thrust24THRUST_300001_SM_1000_NS12placeholders2_3E[1];
.global .align 1 .b8 _ZN34_INTERNAL_0c1c8af5_4_k_cu_480150dd6thrust24THRUST_300001_SM_1000_NS12placeholders2_4E[1];
.global .align 1 .b8 _ZN34_INTERNAL_0c1c8af5_4_k_cu_480150dd6thrust24THRUST_300001_SM_1000_NS12placeholders2_5E[1];
.global .align 1 .b8 _ZN34_INTERNAL_0c1c8af5_4_k_cu_480150dd6thrust24THRUST_300001_SM_1000_NS12placeholders2_6E[1];
.global .align 1 .b8 _ZN34_INTERNAL_0c1c8af5_4_k_cu_480150dd6thrust24THRUST_300001_SM_1000_NS12placeholders2_7E[1];
.global .align 1 .b8 _ZN34_INTERNAL_0c1c8af5_4_k_cu_480150dd6thrust24THRUST_300001_SM_1000_NS12placeholders2_8E[1];
.global .align 1 .b8 _ZN34_INTERNAL_0c1c8af5_4_k_cu_480150dd6thrust24THRUST_300001_SM_1000_NS12placeholders2_9E[1];
.global .align 1 .b8 _ZN34_INTERNAL_0c1c8af5_4_k_cu_480150dd6thrust24THRUST_300001_SM_1000_NS12placeholders3_10E[1];
.global .align 1 .b8 _ZN34_INTERNAL_0c1c8af5_4_k_cu_480150dd6thrust24THRUST_300001_SM_1000_NS3seqE[1];

.visible .entry _Z9addKernelPci(
	.param .u64 .ptr .align 1 _Z9addKernelPci_param_0,
	.param .u32 _Z9addKernelPci_param_1
)
{


	ret;

}
	// .globl	_ZN3cub18CUB_300001_SM_10006detail11EmptyKernelIvEEvv
.visible .entry _ZN3cub18CUB_300001_SM_10006detail11EmptyKernelIvEEvv()
{


	ret;

}


// ===== COMPILED SASS (sm_100) =====

	.target	sm_100

	.elftype	@"ET_EXEC"


//--------------------- .note.nv.tkinfo           --------------------------
	.section	.note.nv.tkinfo,"",@"SHT_NOTE"
	.sectionflags	@"SHF_NOTE_NV_TKINFO"
	.tkinfo
        /*0018*/ 	.word	0x00000002
        /*0030*/ 	.string	""
        /*0030*/ 	.string	"ptxas"
        /*0030*/ 	.string	"Cuda compilation tools, release 13.0, V13.0.88"
        /*0030*/ 	.string	"Build cuda_13.0.r13.0/compiler.36424714_0"
        /*0030*/ 	.string	"-arch sm_100 -m 64 "



//--------------------- .note.nv.cuinfo           --------------------------
	.section	.note.nv.cuinfo,"",@"SHT_NOTE"
	.sectionflags	@"SHF_NOTE_NV_CUINFO"
        /*0018*/ 	.short	0x0002
        /*001a*/ 	.short	0x0064
        /*001c*/ 	.short	0x0082
	.zero		2


//--------------------- .nv.info                  --------------------------
	.section	.nv.info,"",@"SHT_CUDA_INFO"
	.align	4


	//----- nvinfo : EIATTR_REGCOUNT
	.align		4
        /*0000*/ 	.byte	0x04, 0x2f
        /*0002*/ 	.short	(.L_44 - .L_43)
	.align		4
.L_43:
        /*0004*/ 	.word	index@(_Z9addKernelPci)
        /*0008*/ 	.word	0x00000004


	//----- nvinfo : EIATTR_FRAME_SIZE
	.align		4
.L_44:
        /*000c*/ 	.byte	0x04, 0x11
        /*000e*/ 	.short	(.L_46 - .L_45)
	.align		4
.L_45:
        /*0010*/ 	.word	index@(_Z9addKernelPci)
        /*0014*/ 	.word	0x00000000


	//----- nvinfo : EIATTR_REGCOUNT
	.align		4
.L_46:
        /*0018*/ 	.byte	0x04, 0x2f
        /*001a*/ 	.short	(.L_48 - .L_47)
	.align		4
.L_47:
        /*001c*/ 	.word	index@(_ZN3cub18CUB_300001_SM_10006detail11EmptyKernelIvEEvv)
        /*0020*/ 	.word	0x00000004


	//----- nvinfo : EIATTR_FRAME_SIZE
	.align		4
.L_48:
        /*0024*/ 	.byte	0x04, 0x11
        /*0026*/ 	.short	(.L_50 - .L_49)
	.align		4
.L_49:
        /*0028*/ 	.word	index@(_ZN3cub18CUB_300001_SM_10006detail11EmptyKernelIvEEvv)
        /*002c*/ 	.word	0x00000000


	//----- nvinfo : EIATTR_MIN_STACK_SIZE
	.align		4
.L_50:
        /*0030*/ 	.byte	0x04, 0x12
        /*0032*/ 	.short	(.L_52 - .L_51)
	.align		4
.L_51:
        /*0034*/ 	.word	index@(_ZN3cub18CUB_300001_SM_10006detail11EmptyKernelIvEEvv)
        /*0038*/ 	.word	0x00000000


	//----- nvinfo : EIATTR_MIN_STACK_SIZE
	.align		4
.L_52:
        /*003c*/ 	.byte	0x04, 0x12
        /*003e*/ 	.short	(.L_54 - .L_53)
	.align		4
.L_53:
        /*0040*/ 	.word	index@(_Z9addKernelPci)
        /*0044*/ 	.word	0x00000000
.L_54:


//--------------------- .nv.compat                --------------------------
	.section	.nv.compat,"",@"SHT_CUDA_COMPAT_INFO"
	.align	4
        /*0000*/ 	.byte	0x02, 0x09, 0x00, 0x00, 0x02, 0x02, 0x01, 0x00, 0x02, 0x05, 0x05, 0x00, 0x03, 0x07, 0x01, 0x01
        /*0010*/ 	.byte	0x02, 0x03, 0x00, 0x00, 0x02, 0x06, 0x01, 0x00, 0x04, 0x0b, 0x08, 0x00, 0x09, 0x00, 0x00, 0x00
        /*0020*/ 	.byte	0x00, 0x00, 0x00, 0x00


//--------------------- .nv.info._ZN3cub18CUB_300001_SM_10006detail11EmptyKernelIvEEvv --------------------------
	.section	.nv.info._ZN3cub18CUB_300001_SM_10006detail11EmptyKernelIvEEvv,"",@"SHT_CUDA_INFO"
	.sectionflags	@""
	.align	4


	//----- nvinfo : EIATTR_CUDA_API_VERSION
	.align		4
        /*0000*/ 	.byte	0x04, 0x37
        /*0002*/ 	.short	(.L_56 - .L_55)
.L_55:
        /*0004*/ 	.word	0x00000082


	//----- nvinfo : EIATTR_SPARSE_MMA_MASK
	.align		4
.L_56:
        /*0008*/ 	.byte	0x03, 0x50
        /*000a*/ 	.short	0x0000


	//----- nvinfo : EIATTR_MAXREG_COUNT
	.align		4
        /*000c*/ 	.byte	0x03, 0x1b
        /*000e*/ 	.short	0x00ff


	//----- nvinfo : EIATTR_MERCURY_ISA_VERSION
	.align		4
        /*0010*/ 	.byte	0x03, 0x5f
        /*0012*/ 	.short	0x0101


	//----- nvinfo : EIATTR_VRC_CTA_INIT_COUNT
	.align		4
        /*0014*/ 	.byte	0x02, 0x4a
	.zero		1
	.zero		1


	//----- nvinfo : EIATTR_EXIT_INSTR_OFFSETS
	.align		4
        /*0018*/ 	.byte	0x04, 0x1c
        /*001a*/ 	.short	(.L_58 - .L_57)


	//   ....[0]....
.L_57:
        /*001c*/ 	.word	0x00000010


	//----- nvinfo : EIATTR_SW_WAR
	.align		4
.L_58:
        /*0020*/ 	.byte	0x04, 0x36
        /*0022*/ 	.short	(.L_60 - .L_59)
.L_59:
        /*0024*/ 	.word	0x00000008
.L_60:


//--------------------- .nv.info._Z9addKernelPci  --------------------------
	.section	.nv.info._Z9addKernelPci,"",@"SHT_CUDA_INFO"
	.sectionflags	@""
	.align	4


	//----- nvinfo : EIATTR_CUDA_API_VERSION
	.align		4
        /*0000*/ 	.byte	0x04, 0x37
        /*0002*/ 	.short	(.L_62 - .L_61)
.L_61:
        /*0004*/ 	.word	0x00000082


	//----- nvinfo : EIATTR_KPARAM_INFO
	.align		4
.L_62:
        /*0008*/ 	.byte	0x04, 0x17
        /*000a*/ 	.short	(.L_64 - .L_63)
.L_63:
        /*000c*/ 	.word	0x00000000
        /*0010*/ 	.short	0x0001
        /*0012*/ 	.short	0x0008
        /*0014*/ 	.byte	0x00, 0xf0, 0x11, 0x00


	//----- nvinfo : EIATTR_KPARAM_INFO
	.align		4
.L_64:
        /*0018*/ 	.byte	0x04, 0x17
        /*001a*/ 	.short	(.L_66 - .L_65)
.L_65:
        /*001c*/ 	.word	0x00000000
        /*0020*/ 	.short	0x0000
        /*0022*/ 	.short	0x0000
        /*0024*/ 	.byte	0x00, 0xf5, 0x21, 0x00


	//----- nvinfo : EIATTR_SPARSE_MMA_MASK
	.align		4
.L_66:
        /*0028*/ 	.byte	0x03, 0x50
        /*002a*/ 	.short	0x0000


	//----- nvinfo : EIATTR_MAXREG_COUNT
	.align		4
        /*002c*/ 	.byte	0x03, 0x1b
        /*002e*/ 	.short	0x00ff


	//----- nvinfo : EIATTR_MERCURY_ISA_VERSION
	.align		4
        /*0030*/ 	.byte	0x03, 0x5f
        /*0032*/ 	.short	0x0101


	//----- nvinfo : EIATTR_VRC_CTA_INIT_COUNT
	.align		4
        /*0034*/ 	.byte	0x02, 0x4a
	.zero		1
	.zero		1


	//----- nvinfo : EIATTR_EXIT_INSTR_OFFSETS
	.align		4
        /*0038*/ 	.byte	0x04, 0x1c
        /*003a*/ 	.short	(.L_68 - .L_67)


	//   ....[0]....
.L_67:
        /*003c*/ 	.word	0x00000010


	//----- nvinfo : EIATTR_CBANK_PARAM_SIZE
	.align		4
.L_68:
        /*0040*/ 	.byte	0x03, 0x19
        /*0042*/ 	.short	0x000c


	//----- nvinfo : EIATTR_PARAM_CBANK
	.align		4
        /*0044*/ 	.byte	0x04, 0x0a
        /*0046*/ 	.short	(.L_70 - .L_69)
	.align		4
.L_69:
        /*0048*/ 	.word	index@(.nv.constant0._Z9addKernelPci)
        /*004c*/ 	.short	0x0380
        /*004e*/ 	.short	0x000c


	//----- nvinfo : EIATTR_SW_WAR
	.align		4
.L_70:
        /*0050*/ 	.byte	0x04, 0x36
        /*0052*/ 	.short	(.L_72 - .L_71)
.L_71:
        /*0054*/ 	.word	0x00000008
.L_72:


//--------------------- .nv.callgraph             --------------------------
	.section	.nv.callgraph,"",@"SHT_CUDA_CALLGRAPH"
	.align	4
	.sectionentsize	8
	.align		4
        /*0000*/ 	.word	0x00000000
	.align		4
        /*0004*/ 	.word	0xffffffff
	.align		4
        /*0008*/ 	.word	0x00000000
	.align		4
        /*000c*/ 	.word	0xfffffffe
	.align		4
        /*0010*/ 	.word	0x00000000
	.align		4
        /*0014*/ 	.word	0xfffffffd
	.align		4
        /*0018*/ 	.word	0x00000000
	.align		4
        /*001c*/ 	.word	0xfffffffc


//--------------------- .nv.constant4             --------------------------
	.section	.nv.constant4,"a",@progbits
	.align	8
	.align		8
.nv.constant4:
        /*0000*/ 	.dword	_ZN34_INTERNAL_0c1c8af5_4_k_cu_480150dd4cuda3std3__45__cpo5beginE
	.align		8
        /*0008*/ 	.dword	_ZN34_INTERNAL_0c1c8af5_4_k_cu_480150dd4cuda3std3__45__cpo3endE
	.align		8
        /*0010*/ 	.dword	_ZN34_INTERNAL_0c1c8af5_4_k_cu_480150dd4cuda3std3__45__cpo6cbeginE
	.align		8
        /*0018*/ 	.dword	_ZN34_INTERNAL_0c1c8af5_4_k_cu_480150dd4cuda3std3__45__cpo4cendE
	.align		8
        /*0020*/ 	.dword	_ZN34_INTERNAL_0c1c8af5_4_k_cu_480150dd4cuda3std3__45__cpo6rbeginE
	.align		8
        /*0028*/ 	.dword	_ZN34_INTERNAL_0c1c8af5_4_k_cu_480150dd4cuda3std3__45__cpo4rendE
	.align		8
        /*0030*/ 	.dword	_ZN34_INTERNAL_0c1c8af5_4_k_cu_480150dd4cuda3std3__45__cpo7crbeginE
	.align		8
        /*0038*/ 	.dword	_ZN34_INTERNAL_0c1c8af5_4_k_cu_480150dd4cuda3std3__45__cpo5crendE
	.align		8
        /*0040*/ 	.dword	_ZN34_INTERNAL_0c1c8af5_4_k_cu_480150dd4cuda3std3__436_GLOBAL__N__0c1c8af5_4_k_cu_480150dd6ignoreE
	.align		8
        /*0048*/ 	.dword	_ZN34_INTERNAL_0c1c8af5_4_k_cu_480150dd4cuda3std3__419piecewise_constructE
	.align		8
        /*0050*/ 	.dword	_ZN34_INTERNAL_0c1c8af5_4_k_cu_480150dd4cuda3std3__48in_placeE
	.align		8
        /*0058*/ 	.dword	_ZN34_INTERNAL_0c1c8af5_4_k_cu_480150dd4cuda3std3__420unreachable_sentinelE
	.align		8
        /*0060*/ 	.dword	_ZN34_INTERNAL_0c1c8af5_4_k_cu_480150dd4cuda3std3__47nulloptE
	.align		8
        /*0068*/ 	.dword	_ZN34_INTERNAL_0c1c8af5_4_k_cu_480150dd4cuda3std3__48unexpectE
	.align		8
        /*0070*/ 	.dword	_ZN34_INTERNAL_0c1c8af5_4_k_cu_480150dd4cuda3std6ranges3__45__cpo4swapE
	.align		8
        /*0078*/ 	.dword	_ZN34_INTERNAL_0c1c8af5_4_k_cu_480150dd4cuda3std6ranges3__45__cpo9iter_moveE
	.align		8
        /*0080*/ 	.dword	_ZN34_INTERNAL_0c1c8af5_4_k_cu_480150dd4cuda3std6ranges3__45__cpo5beginE
	.align		8
        /*0088*/ 	.dword	_ZN34_INTERNAL_0c1c8af5_4_k_cu_480150dd4cuda3std6ranges3__45__cpo3endE
	.align		8
        /*0090*/ 	.dword	_ZN34_INTERNAL_0c1c8af5_4_k_cu_480150dd4cuda3std6ranges3__45__cpo6cbeginE
	.align		8
        /*0098*/ 	.dword	_ZN34_INTERNAL_0c1c8af5_4_k_cu_480150dd4cuda3std6ranges3__45__cpo4cendE
	.align		8
        /*00a0*/ 	.dword	_ZN34_INTERNAL_0c1c8af5_4_k_cu_480150dd4cuda3std6ranges3__45__cpo7advanceE
	.align		8
        /*00a8*/ 	.dword	_ZN34_INTERNAL_0c1c8af5_4_k_cu_480150dd4cuda3std6ranges3__45__cpo9iter_swapE
	.align		8
        /*00b0*/ 	.dword	_ZN34_INTERNAL_0c1c8af5_4_k_cu_480150dd4cuda3std6ranges3__45__cpo4nextE
	.align		8
        /*00b8*/ 	.dword	_ZN34_INTERNAL_0c1c8af5_4_k_cu_480150dd4cuda3std6ranges3__45__cpo4prevE
	.align		8
        /*00c0*/ 	.dword	_ZN34_INTERNAL_0c1c8af5_4_k_cu_480150dd4cuda3std6ranges3__45__cpo4dataE
	.align		8
        /*00c8*/ 	.dword	_ZN34_INTERNAL_0c1c8af5_4_k_cu_480150dd4cuda3std6ranges3__45__cpo5cdataE
	.align		8
        /*00d0*/ 	.dword	_ZN34_INTERNAL_0c1c8af5_4_k_cu_480150dd4cuda3std6ranges3__45__cpo4sizeE
	.align		8
        /*00d8*/ 	.dword	_ZN34_INTERNAL_0c1c8af5_4_k_cu_480150dd4cuda3std6ranges3__45__cpo5ssizeE
	.align		8
        /*00e0*/ 	.dword	_ZN34_INTERNAL_0c1c8af5_4_k_cu_480150dd4cuda3std6ranges3__45__cpo8distanceE
	.align		8
        /*00e8*/ 	.dword	_ZN34_INTERNAL_0c1c8af5_4_k_cu_480150dd6thrust24THRUST_300001_SM_1000_NS8cuda_cub3parE
	.align		8
        /*00f0*/ 	.dword	_ZN34_INTERNAL_0c1c8af5_4_k_cu_480150dd6thrust24THRUST_300001_SM_1000_NS8cuda_cub10par_nosyncE
	.align		8
        /*00f8*/ 	.dword	_ZN34_INTERNAL_0c1c8af5_4_k_cu_480150dd6thrust24THRUST_300001_SM_1000_NS6system6detail10sequential3seqE
	.align		8
        /*0100*/ 	.dword	_ZN34_INTERNAL_0c1c8af5_4_k_cu_480150dd6thrust24THRUST_300001_SM_1000_NS12placeholders2_1E
	.align		8
        /*0108*/ 	.dword	_ZN34_INTERNAL_0c1c8af5_4_k_cu_480150dd6thrust24THRUST_300001_SM_1000_NS12placeholders2_2E
	.align		8
        /*0110*/ 	.dword	_ZN34_INTERNAL_0c1c8af5_4_k_cu_480150dd6thrust24THRUST_300001_SM_1000_NS12placeholders2_3E
	.align		8
        /*0118*/ 	.dword	_ZN34_INTERNAL_0c1c8af5_4_k_cu_480150dd6thrust24THRUST_300001_SM_1000_NS12placeholders2_4E
	.align		8
        /*0120*/ 	.dword	_ZN34_INTERNAL_0c1c8af5_4_k_cu_480150dd6thrust24THRUST_300001_SM_1000_NS12placeholders2_5E
	.align		8
        /*0128*/ 	.dword	_ZN34_INTERNAL_0c1c8af5_4_k_cu_480150dd6thrust24THRUST_300001_SM_1000_NS12placeholders2_6E
	.align		8
        /*0130*/ 	.dword	_ZN34_INTERNAL_0c1c8af5_4_k_cu_480150dd6thrust24THRUST_300001_SM_1000_NS12placeholders2_7E
	.align		8
        /*0138*/ 	.dword	_ZN34_INTERNAL_0c1c8af5_4_k_cu_480150dd6thrust24THRUST_300001_SM_1000_NS12placeholders2_8E
	.align		8
        /*0140*/ 	.dword	_ZN34_INTERNAL_0c1c8af5_4_k_cu_480150dd6thrust24THRUST_300001_SM_1000_NS12placeholders2_9E
	.align		8
        /*0148*/ 	.dword	_ZN34_INTERNAL_0c1c8af5_4_k_cu_480150dd6thrust24THRUST_300001_SM_1000_NS12placeholders3_10E
	.align		8
        /*0150*/ 	.dword	_ZN34_INTERNAL_0c1c8af5_4_k_cu_480150dd6thrust24THRUST_300001_SM_1000_NS3seqE


//--------------------- .text._ZN3cub18CUB_300001_SM_10006detail11EmptyKernelIvEEvv --------------------------
	.section	.text._ZN3cub18CUB_300001_SM_10006detail11EmptyKernelIvEEvv,"ax",@progbits
	.align	128
        .global         _ZN3cub18CUB_300001_SM_10006detail11EmptyKernelIvEEvv
        .type           _ZN3cub18CUB_300001_SM_10006detail11EmptyKernelIvEEvv,@function
        .size           _ZN3cub18CUB_300001_SM_10006detail11EmptyKernelIvEEvv,(.L_x_2 - _ZN3cub18CUB_300001_SM_10006detail11EmptyKernelIvEEvv)
        .other          _ZN3cub18CUB_300001_SM_10006detail11EmptyKernelIvEEvv,@"STO_CUDA_ENTRY STV_DEFAULT"
_ZN3cub18CUB_300001_SM_10006detail11EmptyKernelIvEEvv:
.text._ZN3cub18CUB_300001_SM_10006detail11EmptyKernelIvEEvv:
[----:B------:R-:W-:Y:S01]  /*0000*/  LDC R1, c[0x0][0x37c] ;  /* 0x0000df00ff017b82 */ /* 0x000fe20000000800 */
[----:B------:R-:W-:Y:S05]  /*0010*/  EXIT ;  /* 0x000000000000794d */ /* 0x000fea0003800000 */
.L_x_0:
[----:B------:R-:W-:-:S00]  /*0020*/  BRA `(.L_x_0) ;  /* 0xfffffffc00fc7947 */ /* 0x000fc0000383ffff */
[----:B------:R-:W-:-:S00]  /*0030*/  NOP ;  /* 0x0000000000007918 */ /* 0x000fc00000000000 */
        /* <DEDUP_REMOVED lines=12> */
.L_x_2:


//--------------------- .text._Z9addKernelPci     --------------------------
	.section	.text._Z9addKernelPci,"ax",@progbits
	.align	128
        .global         _Z9addKernelPci
        .type           _Z9addKernelPci,@function
        .size           _Z9addKernelPci,(.L_x_3 - _Z9addKernelPci)
        .other          _Z9addKernelPci,@"STO_CUDA_ENTRY STV_DEFAULT"
_Z9addKernelPci:
.text._Z9addKernelPci:
[----:B------:R-:W-:Y:S01]  /*0000*/  LDC R1, c[0x0][0x37c] ;  /* 0x0000df00ff017b82 */ /* 0x000fe20000000800 */
[----:B------:R-:W-:Y:S05]  /*0010*/  EXIT ;  /* 0x000000000000794d */ /* 0x000fea0003800000 */
.L_x_1:
        /* <DEDUP_REMOVED lines=14> */
.L_x_3:


//--------------------- .nv.shared.reserved.0     --------------------------
	.section	.nv.shared.reserved.0,"aw",@nobits
	.weak		__nv_reservedSMEM_offset_0_alias
	.size		__nv_reservedSMEM_offset_0_alias, 0, 64
	.other		__nv_reservedSMEM_offset_0_alias,@"STO_CUDA_RESERVED_SHARED STV_DEFAULT"
__nv_reservedSMEM_offset_0_alias:
	.zero		0
	.zero		64


//--------------------- .nv.global                --------------------------
	.section	.nv.global,"aw",@nobits
.nv.global:
	.type		_ZN34_INTERNAL_0c1c8af5_4_k_cu_480150dd6thrust24THRUST_300001_SM_1000_NS3seqE,@object
	.size		_ZN34_INTERNAL_0c1c8af5_4_k_cu_480150dd6thrust24THRUST_300001_SM_1000_NS3seqE,(_ZN34_INTERNAL_0c1c8af5_4_k_cu_480150dd4cuda3std3__48in_placeE - _ZN34_INTERNAL_0c1c8af5_4_k_cu_480150dd6thrust24THRUST_300001_SM_1000_NS3seqE)
_ZN34_INTERNAL_0c1c8af5_4_k_cu_480150dd6thrust24THRUST_300001_SM_1000_NS3seqE:
	.zero		1
	.type		_ZN34_INTERNAL_0c1c8af5_4_k_cu_480150dd4cuda3std3__48in_placeE,@object
	.size		_ZN34_INTERNAL_0c1c8af5_4_k_cu_480150dd4cuda3std3__48in_placeE,(_ZN34_INTERNAL_0c1c8af5_4_k_cu_480150dd4cuda3std6ranges3__45__cpo4sizeE - _ZN34_INTERNAL_0c1c8af5_4_k_cu_480150dd4cuda3std3__48in_placeE)
_ZN34_INTERNAL_0c1c8af5_4_k_cu_480150dd4cuda3std3__48in_placeE:
	.zero		1
	.type		_ZN34_INTERNAL_0c1c8af5_4_k_cu_480150dd4cuda3std6ranges3__45__cpo4sizeE,@object
	.size		_ZN34_INTERNAL_0c1c8af5_4_k_cu_480150dd4cuda3std6ranges3__45__cpo4sizeE,(_ZN34_INTERNAL_0c1c8af5_4_k_cu_480150dd6thrust24THRUST_300001_SM_1000_NS12placeholders2_3E - _ZN34_INTERNAL_0c1c8af5_4_k_cu_480150dd4cuda3std6ranges3__45__cpo4sizeE)
_ZN34_INTERNAL_0c1c8af5_4_k_cu_480150dd4cuda3std6ranges3__45__cpo4sizeE:
	.zero		1
	.type		_ZN34_INTERNAL_0c1c8af5_4_k_cu_480150dd6thrust24THRUST_300001_SM_1000_NS12placeholders2_3E,@object
	.size		_ZN34_INTERNAL_0c1c8af5_4_k_cu_480150dd6thrust24THRUST_300001_SM_1000_NS12placeholders2_3E,(_ZN34_INTERNAL_0c1c8af5_4_k_cu_480150dd4cuda3std3__45__cpo6cbeginE - _ZN34_INTERNAL_0c1c8af5_4_k_cu_480150dd6thrust24THRUST_300001_SM_1000_NS12placeholders2_3E)
_ZN34_INTERNAL_0c1c8af5_4_k_cu_480150dd6thrust24THRUST_300001_SM_1000_NS12placeholders2_3E:
	.zero		1
	.type		_ZN34_INTERNAL_0c1c8af5_4_k_cu_480150dd4cuda3std3__45__cpo6cbeginE,@object
	.size		_ZN34_INTERNAL_0c1c8af5_4_k_cu_480150dd4cuda3std3__45__cpo6cbeginE,(_ZN34_INTERNAL_0c1c8af5_4_k_cu_480150dd4cuda3std6ranges3__45__cpo6cbeginE - _ZN34_INTERNAL_0c1c8af5_4_k_cu_480150dd4cuda3std3__45__cpo6cbeginE)
_ZN34_INTERNAL_0c1c8af5_4_k_cu_480150dd4cuda3std3__45__cpo6cbeginE:
	.zero		1
	.type		_ZN34_INTERNAL_0c1c8af5_4_k_cu_480150dd4cuda3std6ranges3__45__cpo6cbeginE,@object
	.size		_ZN34_INTERNAL_0c1c8af5_4_k_cu_480150dd4cuda3std6ranges3__45__cpo6cbeginE,(_ZN34_INTERNAL_0c1c8af5_4_k_cu_480150dd6thrust24THRUST_300001_SM_1000_NS12placeholders2_7E - _ZN34_INTERNAL_0c1c8af5_4_k_cu_480150dd4cuda3std6ranges3__45__cpo6cbeginE)
_ZN34_INTERNAL_0c1c8af5_4_k_cu_480150dd4cuda3std6ranges3__45__cpo6cbeginE:
	.zero		1
	.type		_ZN34_INTERNAL_0c1c8af5_4_k_cu_480150dd6thrust24THRUST_300001_SM_1000_NS12placeholders2_7E,@object
	.size		_ZN34_INTERNAL_0c1c8af5_4_k_cu_480150dd6thrust24THRUST_300001_SM_1000_NS12placeholders2_7E,(_ZN34_INTERNAL_0c1c8af5_4_k_cu_480150dd4cuda3std3__45__cpo7crbeginE - _ZN34_INTERNAL_0c1c8af5_4_k_cu_480150dd6thrust24THRUST_300001_SM_1000_NS12placeholders2_7E)
_ZN34_INTERNAL_0c1c8af5_4_k_cu_480150dd6thrust24THRUST_300001_SM_1000_NS12placeholders2_7E:
	.zero		1
	.type		_ZN34_INTERNAL_0c1c8af5_4_k_cu_480150dd4cuda3std3__45__cpo7crbeginE,@object
	.size		_ZN34_INTERNAL_0c1c8af5_4_k_cu_480150dd4cuda3std3__45__cpo7crbeginE,(_ZN34_INTERNAL_0c1c8af5_4_k_cu_480150dd4cuda3std6ranges3__45__cpo4nextE - _ZN34_INTERNAL_0c1c8af5_4_k_cu_480150dd4cuda3std3__45__cpo7crbeginE)
_ZN34_INTERNAL_0c1c8af5_4_k_cu_480150dd4cuda3std3__45__cpo7crbeginE:
	.zero		1
	.type		_ZN34_INTERNAL_0c1c8af5_4_k_cu_480150dd4cuda3std6ranges3__45__cpo4nextE,@object
	.size		_ZN34_INTERNAL_0c1c8af5_4_k_cu_480150dd4cuda3std6ranges3__45__cpo4nextE,(_ZN34_INTERNAL_0c1c8af5_4_k_cu_480150dd4cuda3std6ranges3__45__cpo4swapE - _ZN34_INTERNAL_0c1c8af5_4_k_cu_480150dd4cuda3std6ranges3__45__cpo4nextE)
_ZN34_INTERNAL_0c1c8af5_4_k_cu_480150dd4cuda3std6ranges3__45__cpo4nextE:
	.zero		1
	.type		_ZN34_INTERNAL_0c1c8af5_4_k_cu_480150dd4cuda3std6ranges3__45__cpo4swapE,@object
	.size		_ZN34_INTERNAL_0c1c8af5_4_k_cu_480150dd4cuda3std6ranges3__45__cpo4swapE,(_ZN34_INTERNAL_0c1c8af5_4_k_cu_480150dd6thrust24THRUST_300001_SM_1000_NS8cuda_cub10par_nosyncE - _ZN34_INTERNAL_0c1c8af5_4_k_cu_480150dd4cuda3std6ranges3__45__cpo4swapE)
_ZN34_INTERNAL_0c1c8af5_4_k_cu_480150dd4cuda3std6ranges3__45__cpo4swapE:
	.zero		1
	.type		_ZN34_INTERNAL_0c1c8af5_4_k_cu_480150dd6thrust24THRUST_300001_SM_1000_NS8cuda_cub10par_nosyncE,@object
	.size		_ZN34_INTERNAL_0c1c8af5_4_k_cu_480150dd6thrust24THRUST_300001_SM_1000_NS8cuda_cub10par_nosyncE,(_ZN34_INTERNAL_0c1c8af5_4_k_cu_480150dd6thrust24THRUST_300001_SM_1000_NS12placeholders2_9E - _ZN34_INTERNAL_0c1c8af5_4_k_cu_480150dd6thrust24THRUST_300001_SM_1000_NS8cuda_cub10par_nosyncE)
_ZN34_INTERNAL_0c1c8af5_4_k_cu_480150dd6thrust24THRUST_300001_SM_1000_NS8cuda_cub10par_nosyncE:
	.zero		1
	.type		_ZN34_INTERNAL_0c1c8af5_4_k_cu_480150dd6thrust24THRUST_300001_SM_1000_NS12placeholders2_9E,@object
	.size		_ZN34_INTERNAL_0c1c8af5_4_k_cu_480150dd6thrust24THRUST_300001_SM_1000_NS12placeholders2_9E,(_ZN34_INTERNAL_0c1c8af5_4_k_cu_480150dd4cuda3std3__436_GLOBAL__N__0c1c8af5_4_k_cu_480150dd6ignoreE - _ZN34_INTERNAL_0c1c8af5_4_k_cu_480150dd6thrust24THRUST_300001_SM_1000_NS12placeholders2_9E)
_ZN34_INTERNAL_0c1c8af5_4_k_cu_480150dd6thrust24THRUST_300001_SM_1000_NS12placeholders2_9E:
	.zero		1
	.type		_ZN34_INTERNAL_0c1c8af5_4_k_cu_480150dd4cuda3std3__436_GLOBAL__N__0c1c8af5_4_k_cu_480150dd6ignoreE,@object
	.size		_ZN34_INTERNAL_0c1c8af5_4_k_cu_480150dd4cuda3std3__436_GLOBAL__N__0c1c8af5_4_k_cu_480150dd6ignoreE,(_ZN34_INTERNAL_0c1c8af5_4_k_cu_480150dd4cuda3std6ranges3__45__cpo4dataE - _ZN34_INTERNAL_0c1c8af5_4_k_cu_480150dd4cuda3std3__436_GLOBAL__N__0c1c8af5_4_k_cu_480150dd6ignoreE)
_ZN34_INTERNAL_0c1c8af5_4_k_cu_480150dd4cuda3std3__436_GLOBAL__N__0c1c8af5_4_k_cu_480150dd6ignoreE:
	.zero		1
	.type		_ZN34_INTERNAL_0c1c8af5_4_k_cu_480150dd4cuda3std6ranges3__45__cpo4dataE,@object
	.size		_ZN34_INTERNAL_0c1c8af5_4_k_cu_480150dd4cuda3std6ranges3__45__cpo4dataE,(_ZN34_INTERNAL_0c1c8af5_4_k_cu_480150dd6thrust24THRUST_300001_SM_1000_NS12placeholders2_1E - _ZN34_INTERNAL_0c1c8af5_4_k_cu_480150dd4cuda3std6ranges3__45__cpo4dataE)
_ZN34_INTERNAL_0c1c8af5_4_k_cu_480150dd4cuda3std6ranges3__45__cpo4dataE:
	.zero		1
	.type		_ZN34_INTERNAL_0c1c8af5_4_k_cu_480150dd6thrust24THRUST_300001_SM_1000_NS12placeholders2_1E,@object
	.size		_ZN34_INTERNAL_0c1c8af5_4_k_cu_480150dd6thrust24THRUST_300001_SM_1000_NS12placeholders2_1E,(_ZN34_INTERNAL_0c1c8af5_4_k_cu_480150dd4cuda3std3__45__cpo5beginE - _ZN34_INTERNAL_0c1c8af5_4_k_cu_480150dd6thrust24THRUST_300001_SM_1000_NS12placeholders2_1E)
_ZN34_INTERNAL_0c1c8af5_4_k_cu_480150dd6thrust24THRUST_300001_SM_1000_NS12placeholders2_1E:
	.zero		1
	.type		_ZN34_INTERNAL_0c1c8af5_4_k_cu_480150dd4cuda3std3__45__cpo5beginE,@object
	.size		_ZN34_INTERNAL_0c1c8af5_4_k_cu_480150dd4cuda3std3__45__cpo5beginE,(_ZN34_INTERNAL_0c1c8af5_4_k_cu_480150dd4cuda3std6ranges3__45__cpo5beginE - _ZN34_INTERNAL_0c1c8af5_4_k_cu_480150dd4cuda3std3__45__cpo5beginE)
_ZN34_INTERNAL_0c1c8af5_4_k_cu_480150dd4cuda3std3__45__cpo5beginE:
	.zero		1
	.type		_ZN34_INTERNAL_0c1c8af5_4_k_cu_480150dd4cuda3std6ranges3__45__cpo5beginE,@object
	.size		_ZN34_INTERNAL_0c1c8af5_4_k_cu_480150dd4cuda3std6ranges3__45__cpo5beginE,(_ZN34_INTERNAL_0c1c8af5_4_k_cu_480150dd6thrust24THRUST_300001_SM_1000_NS12placeholders2_5E - _ZN34_INTERNAL_0c1c8af5_4_k_cu_480150dd4cuda3std6ranges3__45__cpo5beginE)
_ZN34_INTERNAL_0c1c8af5_4_k_cu_480150dd4cuda3std6ranges3__45__cpo5beginE:
	.zero		1
	.type		_ZN34_INTERNAL_0c1c8af5_4_k_cu_480150dd6thrust24THRUST_300001_SM_1000_NS12placeholders2_5E,@object
	.size		_ZN34_INTERNAL_0c1c8af5_4_k_cu_480150dd6thrust24THRUST_300001_SM_1000_NS12placeholders2_5E,(_ZN34_INTERNAL_0c1c8af5_4_k_cu_480150dd4cuda3std3__45__cpo6rbeginE - _ZN34_INTERNAL_0c1c8af5_4_k_cu_480150dd6thrust24THRUST_300001_SM_1000_NS12placeholders2_5E)
_ZN34_INTERNAL_0c1c8af5_4_k_cu_480150dd6thrust24THRUST_300001_SM_1000_NS12placeholders2_5E:
	.zero		1
	.type		_ZN34_INTERNAL_0c1c8af5_4_k_cu_480150dd4cuda3std3__45__cpo6rbeginE,@object
	.size		_ZN34_INTERNAL_0c1c8af5_4_k_cu_480150dd4cuda3std3__45__cpo6rbeginE,(_ZN34_INTERNAL_0c1c8af5_4_k_cu_480150dd4cuda3std6ranges3__45__cpo7advanceE - _ZN34_INTERNAL_0c1c8af5_4_k_cu_480150dd4cuda3std3__45__cpo6rbeginE)
_ZN34_INTERNAL_0c1c8af5_4_k_cu_480150dd4cuda3std3__45__cpo6rbeginE:
	.zero		1
	.type		_ZN34_INTERNAL_0c1c8af5_4_k_cu_480150dd4cuda3std6ranges3__45__cpo7advanceE,@object
	.size		_ZN34_INTERNAL_0c1c8af5_4_k_cu_480150dd4cuda3std6ranges3__45__cpo7advanceE,(_ZN34_INTERNAL_0c1c8af5_4_k_cu_480150dd4cuda3std3__47nulloptE - _ZN34_INTERNAL_0c1c8af5_4_k_cu_480150dd4cuda3std6ranges3__45__cpo7advanceE)
_ZN34_INTERNAL_0c1c8af5_4_k_cu_480150dd4cuda3std6ranges3__45__cpo7advanceE:
	.zero		1
	.type		_ZN34_INTERNAL_0c1c8af5_4_k_cu_480150dd4cuda3std3__47nulloptE,@object
	.size		_ZN34_INTERNAL_0c1c8af5_4_k_cu_480150dd4cuda3std3__47nulloptE,(_ZN34_INTERNAL_0c1c8af5_4_k_cu_480150dd4cuda3std6ranges3__45__cpo8distanceE - _ZN34_INTERNAL_0c1c8af5_4_k_cu_480150dd4cuda3std3__47nulloptE)
_ZN34_INTERNAL_0c1c8af5_4_k_cu_480150dd4cuda3std3__47nulloptE:
	.zero		1
	.type		_ZN34_INTERNAL_0c1c8af5_4_k_cu_480150dd4cuda3std6ranges3__45__cpo8distanceE,@object
	.size		_ZN34_INTERNAL_0c1c8af5_4_k_cu_480150dd4cuda3std6ranges3__45__cpo8distanceE,(_ZN34_INTERNAL_0c1c8af5_4_k_cu_480150dd6thrust24THRUST_300001_SM_1000_NS12placeholders3_10E - _ZN34_INTERNAL_0c1c8af5_4_k_cu_480150dd4cuda3std6ranges3__45__cpo8distanceE)
_ZN34_INTERNAL_0c1c8af5_4_k_cu_480150dd4cuda3std6ranges3__45__cpo8distanceE:
	.zero		1
	.type		_ZN34_INTERNAL_0c1c8af5_4_k_cu_480150dd6thrust24THRUST_300001_SM_1000_NS12placeholders3_10E,@object
	.size		_ZN34_INTERNAL_0c1c8af5_4_k_cu_480150dd6thrust24THRUST_300001_SM_1000_NS12placeholders3_10E,(_ZN34_INTERNAL_0c1c8af5_4_k_cu_480150dd4cuda3std3__419piecewise_constructE - _ZN34_INTERNAL_0c1c8af5_4_k_cu_480150dd6thrust24THRUST_300001_SM_1000_NS12placeholders3_10E)
_ZN34_INTERNAL_0c1c8af5_4_k_cu_480150dd6thrust24THRUST_300001_SM_1000_NS12placeholders3_10E:
	.zero		1
	.type		_ZN34_INTERNAL_0c1c8af5_4_k_cu_480150dd4cuda3std3__419piecewise_constructE,@object
	.size		_ZN34_INTERNAL_0c1c8af5_4_k_cu_480150dd4cuda3std3__419piecewise_constructE,(_ZN34_INTERNAL_0c1c8af5_4_k_cu_480150dd4cuda3std6ranges3__45__cpo5cdataE - _ZN34_INTERNAL_0c1c8af5_4_k_cu_480150dd4cuda3std3__419piecewise_constructE)
_ZN34_INTERNAL_0c1c8af5_4_k_cu_480150dd4cuda3std3__419piecewise_constructE:
	.zero		1
	.type		_ZN34_INTERNAL_0c1c8af5_4_k_cu_480150dd4cuda3std6ranges3__45__cpo5cdataE,@object
	.size		_ZN34_INTERNAL_0c1c8af5_4_k_cu_480150dd4cuda3std6ranges3__45__cpo5cdataE,(_ZN34_INTERNAL_0c1c8af5_4_k_cu_480150dd6thrust24THRUST_300001_SM_1000_NS12placeholders2_2E - _ZN34_INTERNAL_0c1c8af5_4_k_cu_480150dd4cuda3std6ranges3__45__cpo5cdataE)
_ZN34_INTERNAL_0c1c8af5_4_k_cu_480150dd4cuda3std6ranges3__45__cpo5cdataE:
	.zero		1
	.type		_ZN34_INTERNAL_0c1c8af5_4_k_cu_480150dd6thrust24THRUST_300001_SM_1000_NS12placeholders2_2E,@object
	.size		_ZN34_INTERNAL_0c1c8af5_4_k_cu_480150dd6thrust24THRUST_300001_SM_1000_NS12placeholders2_2E,(_ZN34_INTERNAL_0c1c8af5_4_k_cu_480150dd4cuda3std3__45__cpo3endE - _ZN34_INTERNAL_0c1c8af5_4_k_cu_480150dd6thrust24THRUST_300001_SM_1000_NS12placeholders2_2E)
_ZN34_INTERNAL_0c1c8af5_4_k_cu_480150dd6thrust24THRUST_300001_SM_1000_NS12placeholders2_2E:
	.zero		1
	.type		_ZN34_INTERNAL_0c1c8af5_4_k_cu_480150dd4cuda3std3__45__cpo3endE,@object
	.size		_ZN34_INTERNAL_0c1c8af5_4_k_cu_480150dd4cuda3std3__45__cpo3endE,(_ZN34_INTERNAL_0c1c8af5_4_k_cu_480150dd4cuda3std6ranges3__45__cpo3endE - _ZN34_INTERNAL_0c1c8af5_4_k_cu_480150dd4cuda3std3__45__cpo3endE)
_ZN34_INTERNAL_0c1c8af5_4_k_cu_480150dd4cuda3std3__45__cpo3endE:
	.zero		1
	.type		_ZN34_INTERNAL_0c1c8af5_4_k_cu_480150dd4cuda3std6ranges3__45__cpo3endE,@object
	.size		_ZN34_INTERNAL_0c1c8af5_4_k_cu_480150dd4cuda3std6ranges3__45__cpo3endE,(_ZN34_INTERNAL_0c1c8af5_4_k_cu_480150dd6thrust24THRUST_300001_SM_1000_NS12placeholders2_6E - _ZN34_INTERNAL_0c1c8af5_4_k_cu_480150dd4cuda3std6ranges3__45__cpo3endE)
_ZN34_INTERNAL_0c1c8af5_4_k_cu_480150dd4cuda3std6ranges3__45__cpo3endE:
	.zero		1
	.type		_ZN34_INTERNAL_0c1c8af5_4_k_cu_480150dd6thrust24THRUST_300001_SM_1000_NS12placeholders2_6E,@object
	.size		_ZN34_INTERNAL_0c1c8af5_4_k_cu_480150dd6thrust24THRUST_300001_SM_1000_NS12placeholders2_6E,(_ZN34_INTERNAL_0c1c8af5_4_k_cu_480150dd4cuda3std3__45__cpo4rendE - _ZN34_INTERNAL_0c1c8af5_4_k_cu_480150dd6thrust24THRUST_300001_SM_1000_NS12placeholders2_6E)
_ZN34_INTERNAL_0c1c8af5_4_k_cu_480150dd6thrust24THRUST_300001_SM_1000_NS12placeholders2_6E:
	.zero		1
	.type		_ZN34_INTERNAL_0c1c8af5_4_k_cu_480150dd4cuda3std3__45__cpo4rendE,@object
	.size		_ZN34_INTERNAL_0c1c8af5_4_k_cu_480150dd4cuda3std3__45__cpo4rendE,(_ZN34_INTERNAL_0c1c8af5_4_k_cu_480150dd4cuda3std6ranges3__45__cpo9iter_swapE - _ZN34_INTERNAL_0c1c8af5_4_k_cu_480150dd4cuda3std3__45__cpo4rendE)
_ZN34_INTERNAL_0c1c8af5_4_k_cu_480150dd4cuda3std3__45__cpo4rendE:
	.zero		1
	.type		_ZN34_INTERNAL_0c1c8af5_4_k_cu_480150dd4cuda3std6ranges3__45__cpo9iter_swapE,@object
	.size		_ZN34_INTERNAL_0c1c8af5_4_k_cu_480150dd4cuda3std6ranges3__45__cpo9iter_swapE,(_ZN34_INTERNAL_0c1c8af5_4_k_cu_480150dd4cuda3std3__48unexpectE - _ZN34_INTERNAL_0c1c8af5_4_k_cu_480150dd4cuda3std6ranges3__45__cpo9iter_swapE)
_ZN34_INTERNAL_0c1c8af5_4_k_cu_480150dd4cuda3std6ranges3__45__cpo9iter_swapE:
	.zero		1
	.type		_ZN34_INTERNAL_0c1c8af5_4_k_cu_480150dd4cuda3std3__48unexpectE,@object
	.size		_ZN34_INTERNAL_0c1c8af5_4_k_cu_480150dd4cuda3std3__48unexpectE,(_ZN34_INTERNAL_0c1c8af5_4_k_cu_480150dd6thrust24THRUST_300001_SM_1000_NS8cuda_cub3parE - _ZN34_INTERNAL_0c1c8af5_4_k_cu_480150dd4cuda3std3__48unexpectE)
_ZN34_INTERNAL_0c1c8af5_4_k_cu_480150dd4cuda3std3__48unexpectE:
	.zero		1
	.type		_ZN34_INTERNAL_0c1c8af5_4_k_cu_480150dd6thrust24THRUST_300001_SM_1000_NS8cuda_cub3parE,@object
	.size		_ZN34_INTERNAL_0c1c8af5_4_k_cu_480150dd6thrust24THRUST_300001_SM_1000_NS8cuda_cub3parE,(_ZN34_INTERNAL_0c1c8af5_4_k_cu_480150dd6thrust24THRUST_300001_SM_1000_NS12placeholders2_4E - _ZN34_INTERNAL_0c1c8af5_4_k_cu_480150dd6thrust24THRUST_300001_SM_1000_NS8cuda_cub3parE)
_ZN34_INTERNAL_0c1c8af5_4_k_cu_480150dd6thrust24THRUST_300001_SM_1000_NS8cuda_cub3parE:
	.zero		1
	.type		_ZN34_INTERNAL_0c1c8af5_4_k_cu_480150dd6thrust24THRUST_300001_SM_1000_NS12placeholders2_4E,@object
	.size		_ZN34_INTERNAL_0c1c8af5_4_k_cu_480150dd6thrust24THRUST_300001_SM_1000_NS12placeholders2_4E,(_ZN34_INTERNAL_0c1c8af5_4_k_cu_480150dd4cuda3std3__45__cpo4cendE - _ZN34_INTERNAL_0c1c8af5_4_k_cu_480150dd6thrust24THRUST_300001_SM_1000_NS12placeholders2_4E)
_ZN34_INTERNAL_0c1c8af5_4_k_cu_480150dd6thrust24THRUST_300001_SM_1000_NS12placeholders2_4E:
	.zero		1
	.type		_ZN34_INTERNAL_0c1c8af5_4_k_cu_480150dd4cuda3std3__45__cpo4cendE,@object
	.size		_ZN34_INTERNAL_0c1c8af5_4_k_cu_480150dd4cuda3std3__45__cpo4cendE,(_ZN34_INTERNAL_0c1c8af5_4_k_cu_480150dd4cuda3std6ranges3__45__cpo4cendE - _ZN34_INTERNAL_0c1c8af5_4_k_cu_480150dd4cuda3std3__45__cpo4cendE)
_ZN34_INTERNAL_0c1c8af5_4_k_cu_480150dd4cuda3std3__45__cpo4cendE:
	.zero		1
	.type		_ZN34_INTERNAL_0c1c8af5_4_k_cu_480150dd4cuda3std6ranges3__45__cpo4cendE,@object
	.size		_ZN34_INTERNAL_0c1c8af5_4_k_cu_480150dd4cuda3std6ranges3__45__cpo4cendE,(_ZN34_INTERNAL_0c1c8af5_4_k_cu_480150dd4cuda3std3__420unreachable_sentinelE - _ZN34_INTERNAL_0c1c8af5_4_k_cu_480150dd4cuda3std6ranges3__45__cpo4cendE)
_ZN34_INTERNAL_0c1c8af5_4_k_cu_480150dd4cuda3std6ranges3__45__cpo4cendE:
	.zero		1
	.type		_ZN34_INTERNAL_0c1c8af5_4_k_cu_480150dd4cuda3std3__420unreachable_sentinelE,@object
	.size		_ZN34_INTERNAL_0c1c8af5_4_k_cu_480150dd4cuda3std3__420unreachable_sentinelE,(_ZN34_INTERNAL_0c1c8af5_4_k_cu_480150dd4cuda3std6ranges3__45__cpo5ssizeE - _ZN34_INTERNAL_0c1c8af5_4_k_cu_480150dd4cuda3std3__420unreachable_sentinelE)
_ZN34_INTERNAL_0c1c8af5_4_k_cu_480150dd4cuda3std3__420unreachable_sentinelE:
	.zero		1
	.type		_ZN34_INTERNAL_0c1c8af5_4_k_cu_480150dd4cuda3std6ranges3__45__cpo5ssizeE,@object
	.size		_ZN34_INTERNAL_0c1c8af5_4_k_cu_480150dd4cuda3std6ranges3__45__cpo5ssizeE,(_ZN34_INTERNAL_0c1c8af5_4_k_cu_480150dd6thrust24THRUST_300001_SM_1000_NS12placeholders2_8E - _ZN34_INTERNAL_0c1c8af5_4_k_cu_480150dd4cuda3std6ranges3__45__cpo5ssizeE)
_ZN34_INTERNAL_0c1c8af5_4_k_cu_480150dd4cuda3std6ranges3__45__cpo5ssizeE:
	.zero		1
	.type		_ZN34_INTERNAL_0c1c8af5_4_k_cu_480150dd6thrust24THRUST_300001_SM_1000_NS12placeholders2_8E,@object
	.size		_ZN34_INTERNAL_0c1c8af5_4_k_cu_480150dd6thrust24THRUST_300001_SM_1000_NS12placeholders2_8E,(_ZN34_INTERNAL_0c1c8af5_4_k_cu_480150dd4cuda3std3__45__cpo5crendE - _ZN34_INTERNAL_0c1c8af5_4_k_cu_480150dd6thrust24THRUST_300001_SM_1000_NS12placeholders2_8E)
_ZN34_INTERNAL_0c1c8af5_4_k_cu_480150dd6thrust24THRUST_300001_SM_1000_NS12placeholders2_8E:
	.zero		1
	.type		_ZN34_INTERNAL_0c1c8af5_4_k_cu_480150dd4cuda3std3__45__cpo5crendE,@object
	.size		_ZN34_INTERNAL_0c1c8af5_4_k_cu_480150dd4cuda3std3__45__cpo5crendE,(_ZN34_INTERNAL_0c1c8af5_4_k_cu_480150dd4cuda3std6ranges3__45__cpo4prevE - _ZN34_INTERNAL_0c1c8af5_4_k_cu_480150dd4cuda3std3__45__cpo5crendE)
_ZN34_INTERNAL_0c1c8af5_4_k_cu_480150dd4cuda3std3__45__cpo5crendE:
	.zero		1
	.type		_ZN34_INTERNAL_0c1c8af5_4_k_cu_480150dd4cuda3std6ranges3__45__cpo4prevE,@object
	.size		_ZN34_INTERNAL_0c1c8af5_4_k_cu_480150dd4cuda3std6ranges3__45__cpo4prevE,(_ZN34_INTERNAL_0c1c8af5_4_k_cu_480150dd4cuda3std6ranges3__45__cpo9iter_moveE - _ZN34_INTERNAL_0c1c8af5_4_k_cu_480150dd4cuda3std6ranges3__45__cpo4prevE)
_ZN34_INTERNAL_0c1c8af5_4_k_cu_480150dd4cuda3std6ranges3__45__cpo4prevE:
	.zero		1
	.type		_ZN34_INTERNAL_0c1c8af5_4_k_cu_480150dd4cuda3std6ranges3__45__cpo9iter_moveE,@object
	.size		_ZN34_INTERNAL_0c1c8af5_4_k_cu_480150dd4cuda3std6ranges3__45__cpo9iter_moveE,(_ZN34_INTERNAL_0c1c8af5_4_k_cu_480150dd6thrust24THRUST_300001_SM_1000_NS6system6detail10sequential3seqE - _ZN34_INTERNAL_0c1c8af5_4_k_cu_480150dd4cuda3std6ranges3__45__cpo9iter_moveE)
_ZN34_INTERNAL_0c1c8af5_4_k_cu_480150dd4cuda3std6ranges3__45__cpo9iter_moveE:
	.zero		1
	.type		_ZN34_INTERNAL_0c1c8af5_4_k_cu_480150dd6thrust24THRUST_300001_SM_1000_NS6system6detail10sequential3seqE,@object
	.size		_ZN34_INTERNAL_0c1c8af5_4_k_cu_480150dd6thrust24THRUST_300001_SM_1000_NS6system6detail10sequential3seqE,(.L_31 - _ZN34_INTERNAL_0c1c8af5_4_k_cu_480150dd6thrust24THRUST_300001_SM_1000_NS6system6detail10sequential3seqE)
_ZN34_INTERNAL_0c1c8af5_4_k_cu_480150dd6thrust24THRUST_300001_SM_1000_NS6system6detail10sequential3seqE:
	.zero		1
.L_31:


//--------------------- .nv.constant0._ZN3cub18CUB_300001_SM_10006detail11EmptyKernelIvEEvv --------------------------
	.section	.nv.constant0._ZN3cub18CUB_300001_SM_10006detail11EmptyKernelIvEEvv,"a",@progbits
	.sectionflags	@""
	.align	4
.nv.constant0._ZN3cub18CUB_300001_SM_10006detail11EmptyKernelIvEEvv:
	.zero		896


//--------------------- .nv.constant0._Z9addKernelPci --------------------------
	.section	.nv.constant0._Z9addKernelPci,"a",@progbits
	.sectionflags	@""
	.align	4
.nv.constant0._Z9addKernelPci:
	.zero		908


//--------------------- SYMBOLS --------------------------

	.type		.nv.reservedSmem.offset0,@object
	.size		.nv.reservedSmem.offset0,0x4
